	.headerflags	@"EF_CUDA_TEXMODE_UNIFIED EF_CUDA_64BIT_ADDRESS EF_CUDA_ACCELERATORS EF_CUDA_SM90 EF_CUDA_VIRTUAL_SM(EF_CUDA_SM90)"
	.elftype	@"ET_EXEC"


//--------------------- .nv.info                  --------------------------
	.section	.nv.info,"",@"SHT_CUDA_INFO"
	.align	4


	//----- nvinfo : EIATTR_REGCOUNT
	.align		4
        /*0000*/ 	.byte	0x04, 0x2f
        /*0002*/ 	.short	(.L_3 - .L_2)
	.align		4
.L_2:
        /*0004*/ 	.word	index@(triton_poi_fused__native_batch_norm_legit_no_training_add_convolution_relu_97)
        /*0008*/ 	.word	0x00000018


	//----- nvinfo : EIATTR_MIN_STACK_SIZE
	.align		4
.L_3:
        /*000c*/ 	.byte	0x04, 0x12
        /*000e*/ 	.short	(.L_5 - .L_4)
	.align		4
.L_4:
        /*0010*/ 	.word	index@(triton_poi_fused__native_batch_norm_legit_no_training_add_convolution_relu_97)
        /*0014*/ 	.word	0x00000000


	//----- nvinfo : EIATTR_FRAME_SIZE
	.align		4
.L_5:
        /*0018*/ 	.byte	0x04, 0x11
        /*001a*/ 	.short	(.L_7 - .L_6)
	.align		4
.L_6:
        /*001c*/ 	.word	index@(triton_poi_fused__native_batch_norm_legit_no_training_add_convolution_relu_97)
        /*0020*/ 	.word	0x00000000


	//----- nvinfo : EIATTR_MIN_STACK_SIZE
	.align		4
.L_7:
        /*0024*/ 	.byte	0x04, 0x12
        /*0026*/ 	.short	(.L_9 - .L_8)
	.align		4
.L_8:
        /*0028*/ 	.word	index@(triton_poi_fused__native_batch_norm_legit_no_training_add_convolution_relu_97)
        /*002c*/ 	.word	0x00000000
.L_9:


//--------------------- .nv.info.triton_poi_fused__native_batch_norm_legit_no_training_add_convolution_relu_97 --------------------------
	.section	.nv.info.triton_poi_fused__native_batch_norm_legit_no_training_add_convolution_relu_97,"",@"SHT_CUDA_INFO"
	.sectionflags	@""
	.align	4


	//----- nvinfo : EIATTR_CUDA_API_VERSION
	.align		4
        /*0000*/ 	.byte	0x04, 0x37
        /*0002*/ 	.short	(.L_11 - .L_10)
.L_10:
        /*0004*/ 	.word	0x0000007c


	//----- nvinfo : EIATTR_KPARAM_INFO
	.align		4
.L_11:
        /*0008*/ 	.byte	0x04, 0x17
        /*000a*/ 	.short	(.L_13 - .L_12)
.L_12:
        /*000c*/ 	.word	0x00000000
        /*0010*/ 	.short	0x0008
        /*0012*/ 	.short	0x0040
        /*0014*/ 	.byte	0x00, 0xf0, 0x11, 0x00


	//----- nvinfo : EIATTR_KPARAM_INFO
	.align		4
.L_13:
        /*0018*/ 	.byte	0x04, 0x17
        /*001a*/ 	.short	(.L_15 - .L_14)
.L_14:
        /*001c*/ 	.word	0x00000000
        /*0020*/ 	.short	0x0007
        /*0022*/ 	.short	0x0038
        /*0024*/ 	.byte	0x00, 0xf4, 0x21, 0x00


	//----- nvinfo : EIATTR_KPARAM_INFO
	.align		4
.L_15:
        /*0028*/ 	.byte	0x04, 0x17
        /*002a*/ 	.short	(.L_17 - .L_16)
.L_16:
        /*002c*/ 	.word	0x00000000
        /*0030*/ 	.short	0x0006
        /*0032*/ 	.short	0x0030
        /*0034*/ 	.byte	0x00, 0xf4, 0x21, 0x00


	//----- nvinfo : EIATTR_KPARAM_INFO
	.align		4
.L_17:
        /*0038*/ 	.byte	0x04, 0x17
        /*003a*/ 	.short	(.L_19 - .L_18)
.L_18:
        /*003c*/ 	.word	0x00000000
        /*0040*/ 	.short	0x0005
        /*0042*/ 	.short	0x0028
        /*0044*/ 	.byte	0x00, 0xf4, 0x21, 0x00


	//----- nvinfo : EIATTR_KPARAM_INFO
	.align		4
.L_19:
        /*0048*/ 	.byte	0x04, 0x17
        /*004a*/ 	.short	(.L_21 - .L_20)
.L_20:
        /*004c*/ 	.word	0x00000000
        /*0050*/ 	.short	0x0004
        /*0052*/ 	.short	0x0020
        /*0054*/ 	.byte	0x00, 0xf4, 0x21, 0x00


	//----- nvinfo : EIATTR_KPARAM_INFO
	.align		4
.L_21:
        /*0058*/ 	.byte	0x04, 0x17
        /*005a*/ 	.short	(.L_23 - .L_22)
.L_22:
        /*005c*/ 	.word	0x00000000
        /*0060*/ 	.short	0x0003
        /*0062*/ 	.short	0x0018
        /*0064*/ 	.byte	0x00, 0xf4, 0x21, 0x00


	//----- nvinfo : EIATTR_KPARAM_INFO
	.align		4
.L_23:
        /*0068*/ 	.byte	0x04, 0x17
        /*006a*/ 	.short	(.L_25 - .L_24)
.L_24:
        /*006c*/ 	.word	0x00000000
        /*0070*/ 	.short	0x0002
        /*0072*/ 	.short	0x0010
        /*0074*/ 	.byte	0x00, 0xf4, 0x21, 0x00


	//----- nvinfo : EIATTR_KPARAM_INFO
	.align		4
.L_25:
        /*0078*/ 	.byte	0x04, 0x17
        /*007a*/ 	.short	(.L_27 - .L_26)
.L_26:
        /*007c*/ 	.word	0x00000000
        /*0080*/ 	.short	0x0001
        /*0082*/ 	.short	0x0008
        /*0084*/ 	.byte	0x00, 0xf4, 0x21, 0x00


	//----- nvinfo : EIATTR_KPARAM_INFO
	.align		4
.L_27:
        /*0088*/ 	.byte	0x04, 0x17
        /*008a*/ 	.short	(.L_29 - .L_28)
.L_28:
        /*008c*/ 	.word	0x00000000
        /*0090*/ 	.short	0x0000
        /*0092*/ 	.short	0x0000
        /*0094*/ 	.byte	0x00, 0xf4, 0x21, 0x00


	//----- nvinfo : EIATTR_SPARSE_MMA_MASK
	.align		4
.L_29:
        /*0098*/ 	.byte	0x03, 0x50
        /*009a*/ 	.short	0x0000


	//----- nvinfo : EIATTR_MAXREG_COUNT
	.align		4
        /*009c*/ 	.byte	0x03, 0x1b
        /*009e*/ 	.short	0x00ff


	//----- nvinfo : EIATTR_EXIT_INSTR_OFFSETS
	.align		4
        /*00a0*/ 	.byte	0x04, 0x1c
        /*00a2*/ 	.short	(.L_31 - .L_30)


	//   ....[0]....
.L_30:
        /*00a4*/ 	.word	0x00000400


	//----- nvinfo : EIATTR_REQNTID
	.align		4
.L_31:
        /*00a8*/ 	.byte	0x04, 0x10
        /*00aa*/ 	.short	(.L_33 - .L_32)
.L_32:
        /*00ac*/ 	.word	0x00000080
        /*00b0*/ 	.word	0x00000001
        /*00b4*/ 	.word	0x00000001


	//----- nvinfo : EIATTR_CBANK_PARAM_SIZE
	.align		4
.L_33:
        /*00b8*/ 	.byte	0x03, 0x19
        /*00ba*/ 	.short	0x0044


	//----- nvinfo : EIATTR_PARAM_CBANK
	.align		4
        /*00bc*/ 	.byte	0x04, 0x0a
        /*00be*/ 	.short	(.L_35 - .L_34)
	.align		4
.L_34:
        /*00c0*/ 	.word	index@(.nv.constant0.triton_poi_fused__native_batch_norm_legit_no_training_add_convolution_relu_97)
        /*00c4*/ 	.short	0x0210
        /*00c6*/ 	.short	0x0044


	//----- nvinfo : EIATTR_SW_WAR
	.align		4
.L_35:
        /*00c8*/ 	.byte	0x04, 0x36
        /*00ca*/ 	.short	(.L_37 - .L_36)
.L_36:
        /*00cc*/ 	.word	0x00000008
.L_37:


//--------------------- .nv.callgraph             --------------------------
	.section	.nv.callgraph,"",@"SHT_CUDA_CALLGRAPH"
	.align	4
	.sectionentsize	8
	.align		4
        /*0000*/ 	.word	0x00000000
	.align		4
        /*0004*/ 	.word	0xffffffff
	.align		4
        /*0008*/ 	.word	0x00000000
	.align		4
        /*000c*/ 	.word	0xfffffffe
	.align		4
        /*0010*/ 	.word	0x00000000
	.align		4
        /*0014*/ 	.word	0xfffffffd
	.align		4
        /*0018*/ 	.word	0x00000000
	.align		4
        /*001c*/ 	.word	0xfffffffc


//--------------------- .nv.constant4             --------------------------
	.section	.nv.constant4,"a",@progbits
	.align	8
	.align		8
.nv.constant4:
        /*0000*/ 	.dword	_$_str
	.align		8
        /*0008*/ 	.dword	_$_str_$_2


//--------------------- .text.triton_poi_fused__native_batch_norm_legit_no_training_add_convolution_relu_97 --------------------------
	.section	.text.triton_poi_fused__native_batch_norm_legit_no_training_add_convolution_relu_97,"ax",@progbits
	.align	128
        .global         triton_poi_fused__native_batch_norm_legit_no_training_add_convolution_relu_97
        .type           triton_poi_fused__native_batch_norm_legit_no_training_add_convolution_relu_97,@function
        .size           triton_poi_fused__native_batch_norm_legit_no_training_add_convolution_relu_97,(.L_x_1 - triton_poi_fused__native_batch_norm_legit_no_training_add_convolution_relu_97)
        .other          triton_poi_fused__native_batch_norm_legit_no_training_add_convolution_relu_97,@"STO_CUDA_ENTRY STV_DEFAULT"
triton_poi_fused__native_batch_norm_legit_no_training_add_convolution_relu_97:
.text.triton_poi_fused__native_batch_norm_legit_no_training_add_convolution_relu_97:
[----:B------:R-:W-:Y:S01]  /*0000*/  LDC R1, c[0x0][0x28] ;  /* 0x00000a00ff017b82 */ /* 0x000fe20000000800 */
[----:B------:R-:W1:Y:S07]  /*0010*/  S2R R0, SR_TID.X ;  /* 0x0000000000007919 */ /* 0x000e6e0000002100 */
[----:B------:R-:W2:Y:S01]  /*0020*/  LDC.64 R18, c[0x0][0x228] ;  /* 0x00008a00ff127b82 */ /* 0x000ea20000000a00 */
[----:B------:R-:W-:Y:S01]  /*0030*/  ULDC.64 UR4, c[0x0][0x208] ;  /* 0x0000820000047ab9 */ /* 0x000fe20000000a00 */
[----:B------:R-:W3:Y:S06]  /*0040*/  S2R R5, SR_CTAID.X ;  /* 0x0000000000057919 */ /* 0x000eec0000002500 */
[----:B------:R-:W4:Y:S08]  /*0050*/  LDC.64 R16, c[0x0][0x218] ;  /* 0x00008600ff107b82 */ /* 0x000f300000000a00 */
[----:B------:R-:W5:Y:S08]  /*0060*/  LDC.64 R20, c[0x0][0x220] ;  /* 0x00008800ff147b82 */ /* 0x000f700000000a00 */
[----:B------:R-:W4:Y:S01]  /*0070*/  LDC.64 R12, c[0x0][0x230] ;  /* 0x00008c00ff0c7b82 */ /* 0x000f220000000a00 */
[----:B-1----:R-:W-:-:S07]  /*0080*/  SHF.L.U32 R0, R0, 0x1, RZ ;  /* 0x0000000100007819 */ /* 0x002fce00000006ff */
[----:B------:R-:W1:Y:S01]  /*0090*/  LDC.64 R10, c[0x0][0x238] ;  /* 0x00008e00ff0a7b82 */ /* 0x000e620000000a00 */
[----:B---3--:R-:W-:Y:S02]  /*00a0*/  SHF.R.S32.HI R3, RZ, 0x17, R5 ;  /* 0x00000017ff037819 */ /* 0x008fe40000011405 */
[----:B------:R-:W-:Y:S02]  /*00b0*/  LOP3.LUT R0, R0, 0xfe, RZ, 0xc0, !PT ;  /* 0x000000fe00007812 */ /* 0x000fe400078ec0ff */
[----:B------:R-:W-:-:S03]  /*00c0*/  SGXT R3, R3, 0x1 ;  /* 0x000000010303781a */ /* 0x000fc60000000200 */
[----:B------:R-:W3:Y:S01]  /*00d0*/  LDC.64 R6, c[0x0][0x240] ;  /* 0x00009000ff067b82 */ /* 0x000ee20000000a00 */
[----:B------:R-:W-:-:S04]  /*00e0*/  LEA R0, R5, R0, 0x8 ;  /* 0x0000000005007211 */ /* 0x000fc800078e40ff */
[----:B------:R-:W-:-:S04]  /*00f0*/  LEA.HI R3, R3, R0, RZ, 0x6 ;  /* 0x0000000003037211 */ /* 0x000fc800078f30ff */
[----:B------:R-:W-:-:S04]  /*0100*/  SHF.R.S32.HI R3, RZ, 0x6, R3 ;  /* 0x00000006ff037819 */ /* 0x000fc80000011403 */
[----:B------:R-:W-:-:S04]  /*0110*/  LEA.HI R2, R3, R3, RZ, 0x7 ;  /* 0x0000000303027211 */ /* 0x000fc800078f38ff */
[----:B------:R-:W-:-:S04]  /*0120*/  LOP3.LUT R2, R2, 0xffffff80, RZ, 0xc0, !PT ;  /* 0xffffff8002027812 */ /* 0x000fc800078ec0ff */
[----:B------:R-:W-:Y:S02]  /*0130*/  IADD3 R15, R3, -R2, RZ ;  /* 0x80000002030f7210 */ /* 0x000fe40007ffe0ff */
[----:B------:R-:W1:Y:S03]  /*0140*/  LDC.64 R2, c[0x0][0x210] ;  /* 0x00008400ff027b82 */ /* 0x000e660000000a00 */
[----:B--2---:R-:W-:-:S05]  /*0150*/  IMAD.WIDE R18, R15, 0x4, R18 ;  /* 0x000000040f127825 */ /* 0x004fca00078e0212 */
[----:B------:R5:W2:Y:S01]  /*0160*/  LDG.E.EL R8, desc[UR4][R18.64] ;  /* 0x0000000412087981 */ /* 0x000aa2000c2e1900 */
[----:B----4-:R-:W-:-:S05]  /*0170*/  IMAD.WIDE R16, R15, 0x4, R16 ;  /* 0x000000040f107825 */ /* 0x010fca00078e0210 */
[----:B------:R-:W4:Y:S01]  /*0180*/  LDG.E.EL R9, desc[UR4][R16.64] ;  /* 0x0000000410097981 */ /* 0x000f22000c2e1900 */
[----:B-----5:R-:W-:-:S05]  /*0190*/  IMAD.WIDE R18, R15, 0x4, R20 ;  /* 0x000000040f127825 */ /* 0x020fca00078e0214 */
[----:B------:R-:W5:Y:S01]  /*01a0*/  LDG.E.EL R14, desc[UR4][R18.64] ;  /* 0x00000004120e7981 */ /* 0x000f62000c2e1900 */
[----:B01----:R-:W-:-:S05]  /*01b0*/  IMAD.WIDE R2, R0, 0x4, R2 ;  /* 0x0000000400027825 */ /* 0x003fca00078e0202 */
[----:B------:R-:W4:Y:S01]  /*01c0*/  LDG.E.64 R4, desc[UR4][R2.64] ;  /* 0x0000000402047981 */ /* 0x000f22000c1e1b00 */
[----:B------:R-:W-:-:S04]  /*01d0*/  IMAD.WIDE R12, R15, 0x4, R12 ;  /* 0x000000040f0c7825 */ /* 0x000fc800078e020c */
[----:B------:R-:W-:Y:S02]  /*01e0*/  IMAD.WIDE R20, R15, 0x4, R10 ;  /* 0x000000040f147825 */ /* 0x000fe400078e020a */
[----:B------:R0:W5:Y:S04]  /*01f0*/  LDG.E.EL R10, desc[UR4][R12.64] ;  /* 0x000000040c0a7981 */ /* 0x000168000c2e1900 */
[----:B------:R-:W5:Y:S01]  /*0200*/  LDG.E.EL R11, desc[UR4][R20.64] ;  /* 0x00000004140b7981 */ /* 0x000f62000c2e1900 */
[----:B---3--:R-:W-:-:S06]  /*0210*/  IMAD.WIDE R6, R0, 0x4, R6 ;  /* 0x0000000400067825 */ /* 0x008fcc00078e0206 */
[----:B------:R-:W3:Y:S01]  /*0220*/  LDG.E.64 R6, desc[UR4][R6.64] ;  /* 0x0000000406067981 */ /* 0x000ee2000c1e1b00 */
[----:B0-----:R-:W-:Y:S01]  /*0230*/  HFMA2.MMA R12, -RZ, RZ, 1.625, 0 ;  /* 0x3e800000ff0c7435 */ /* 0x001fe200000001ff */
[----:B--2---:R-:W-:-:S04]  /*0240*/  FADD R8, R8, 9.9999997473787516356e-06 ;  /* 0x3727c5ac08087421 */ /* 0x004fc80000000000 */
[----:B------:R-:W0:Y:S02]  /*0250*/  MUFU.SQRT R15, R8 ;  /* 0x00000008000f7308 */ /* 0x000e240000002000 */
[C---:B0-----:R-:W-:Y:S02]  /*0260*/  FSETP.GT.AND P0, PT, R15.reuse, 8.50705917302346158658e+37, PT ;  /* 0x7e8000000f00780b */ /* 0x041fe40003f04000 */
[----:B------:R-:W-:-:S11]  /*0270*/  FSETP.GEU.AND P1, PT, R15, 1.175494350822287508e-38, PT ;  /* 0x008000000f00780b */ /* 0x000fd60003f2e000 */
[----:B------:R-:W-:-:S04]  /*0280*/  @P0 FMUL R15, R15, 0.25 ;  /* 0x3e8000000f0f0820 */ /* 0x000fc80000400000 */
[----:B------:R-:W-:-:S06]  /*0290*/  @!P1 FMUL R15, R15, 16777216 ;  /* 0x4b8000000f0f9820 */ /* 0x000fcc0000400000 */
[----:B------:R-:W0:Y:S01]  /*02a0*/  MUFU.RCP R15, R15 ;  /* 0x0000000f000f7308 */ /* 0x000e220000001000 */
[----:B------:R-:W-:Y:S01]  /*02b0*/  FSEL R12, R12, 1, P0 ;  /* 0x3f8000000c0c7808 */ /* 0x000fe20000000000 */
[--C-:B----4-:R-:W-:Y:S01]  /*02c0*/  FADD R4, R4, R9.reuse ;  /* 0x0000000904047221 */ /* 0x110fe20000000000 */
[----:B------:R-:W-:Y:S02]  /*02d0*/  FADD R5, R5, R9 ;  /* 0x0000000905057221 */ /* 0x000fe40000000000 */
[----:B------:R-:W1:Y:S01]  /*02e0*/  LDC.64 R8, c[0x0][0x248] ;  /* 0x00009200ff087b82 */ /* 0x000e620000000a00 */
[----:B------:R-:W-:-:S04]  /*02f0*/  @!P1 FMUL R12, R12, 16777216 ;  /* 0x4b8000000c0c9820 */ /* 0x000fc80000400000 */
[----:B0-----:R-:W-:Y:S01]  /*0300*/  FMUL R13, R15, R12 ;  /* 0x0000000c0f0d7220 */ /* 0x001fe20000400000 */
[C---:B-----5:R-:W-:Y:S01]  /*0310*/  FADD R12, -R14.reuse, R4 ;  /* 0x000000040e0c7221 */ /* 0x060fe20000000100 */
[----:B------:R-:W-:-:S03]  /*0320*/  FADD R14, -R14, R5 ;  /* 0x000000050e0e7221 */ /* 0x000fc60000000100 */
[-C--:B------:R-:W-:Y:S01]  /*0330*/  FMUL R12, R12, R13.reuse ;  /* 0x0000000d0c0c7220 */ /* 0x080fe20000400000 */
[----:B------:R-:W-:-:S03]  /*0340*/  FMUL R14, R14, R13 ;  /* 0x0000000d0e0e7220 */ /* 0x000fc60000400000 */
[C-C-:B------:R-:W-:Y:S01]  /*0350*/  FFMA R12, R10.reuse, R12, R11.reuse ;  /* 0x0000000c0a0c7223 */ /* 0x140fe2000000000b */
[----:B------:R-:W-:-:S04]  /*0360*/  FFMA R14, R10, R14, R11 ;  /* 0x0000000e0a0e7223 */ /* 0x000fc8000000000b */
[----:B------:R-:W-:Y:S02]  /*0370*/  FSETP.GEU.AND P0, PT, R12, RZ, PT ;  /* 0x000000ff0c00720b */ /* 0x000fe40003f0e000 */
[----:B------:R-:W-:Y:S02]  /*0380*/  FSETP.GEU.AND P1, PT, R14, RZ, PT ;  /* 0x000000ff0e00720b */ /* 0x000fe40003f2e000 */
[----:B------:R-:W-:Y:S02]  /*0390*/  FSEL R11, R12, RZ, P0 ;  /* 0x000000ff0c0b7208 */ /* 0x000fe40000000000 */
[----:B------:R-:W-:Y:S01]  /*03a0*/  FSEL R14, R14, RZ, P1 ;  /* 0x000000ff0e0e7208 */ /* 0x000fe20000800000 */
[----:B-1----:R-:W-:-:S04]  /*03b0*/  IMAD.WIDE R8, R0, 0x4, R8 ;  /* 0x0000000400087825 */ /* 0x002fc800078e0208 */
[----:B---3--:R-:W-:Y:S01]  /*03c0*/  FADD R6, R6, R11 ;  /* 0x0000000b06067221 */ /* 0x008fe20000000000 */
[----:B------:R-:W-:Y:S01]  /*03d0*/  FADD R7, R7, R14 ;  /* 0x0000000e07077221 */ /* 0x000fe20000000000 */
[----:B------:R-:W-:Y:S04]  /*03e0*/  STG.E.64 desc[UR4][R2.64], R4 ;  /* 0x0000000402007986 */ /* 0x000fe8000c101b04 */
[----:B------:R-:W-:Y:S01]  /*03f0*/  STG.E.64 desc[UR4][R8.64], R6 ;  /* 0x0000000608007986 */ /* 0x000fe2000c101b04 */
[----:B------:R-:W-:Y:S05]  /*0400*/  EXIT ;  /* 0x000000000000794d */ /* 0x000fea0003800000 */
.L_x_0:
[----:B------:R-:W-:-:S00]  /*0410*/  BRA `(.L_x_0) ;  /* 0xfffffffc00fc7947 */ /* 0x000fc0000383ffff */
[----:B------:R-:W-:-:S00]  /*0420*/  NOP ;  /* 0x0000000000007918 */ /* 0x000fc00000000000 */
        /* <DEDUP_REMOVED lines=13> */
.L_x_1:


//--------------------- .nv.global.init           --------------------------
	.section	.nv.global.init,"aw",@progbits
.nv.global.init:
	.type		_$_str,@object
	.size		_$_str,(_$_str_$_2 - _$_str)
_$_str:
        /*0000*/ 	.byte	0x5f, 0x5f, 0x43, 0x55, 0x44, 0x41, 0x5f, 0x46, 0x54, 0x5a, 0x00
	.type		_$_str_$_2,@object
	.size		_$_str_$_2,(.L_1 - _$_str_$_2)
_$_str_$_2:
        /*000b*/ 	.byte	0x5f, 0x5f, 0x43, 0x55, 0x44, 0x41, 0x5f, 0x50, 0x52, 0x45, 0x43, 0x5f, 0x53, 0x51, 0x52, 0x54
        /*001b*/ 	.byte	0x00
.L_1:


//--------------------- .nv.constant0.triton_poi_fused__native_batch_norm_legit_no_training_add_convolution_relu_97 --------------------------
	.section	.nv.constant0.triton_poi_fused__native_batch_norm_legit_no_training_add_convolution_relu_97,"a",@progbits
	.sectionflags	@""
	.align	4
.nv.constant0.triton_poi_fused__native_batch_norm_legit_no_training_add_convolution_relu_97:
	.zero		596
